//
// Generated by NVIDIA NVVM Compiler
//
// Compiler Build ID: CL-36424714
// Cuda compilation tools, release 13.0, V13.0.88
// Based on NVVM 20.0.0
//

.version 9.0
.target sm_100
.address_size 64

	// .globl	_Z15independent_opsPKfS0_Pfi

.visible .entry _Z15independent_opsPKfS0_Pfi(
	.param .u64 .ptr .align 1 _Z15independent_opsPKfS0_Pfi_param_0,
	.param .u64 .ptr .align 1 _Z15independent_opsPKfS0_Pfi_param_1,
	.param .u64 .ptr .align 1 _Z15independent_opsPKfS0_Pfi_param_2,
	.param .u32 _Z15independent_opsPKfS0_Pfi_param_3
)
{
	.reg .pred 	%p<2>;
	.reg .b32 	%r<6>;
	.reg .b32 	%f<5>;
	.reg .b64 	%rd<11>;

	ld.param.u64 	%rd1, [_Z15independent_opsPKfS0_Pfi_param_0];
	ld.param.u64 	%rd2, [_Z15independent_opsPKfS0_Pfi_param_1];
	ld.param.u64 	%rd3, [_Z15independent_opsPKfS0_Pfi_param_2];
	ld.param.u32 	%r2, [_Z15independent_opsPKfS0_Pfi_param_3];
	mov.u32 	%r3, %ctaid.x;
	mov.u32 	%r4, %ntid.x;
	mov.u32 	%r5, %tid.x;
	mad.lo.s32 	%r1, %r3, %r4, %r5;
	setp.ge.s32 	%p1, %r1, %r2;
	@%p1 bra 	$L__BB0_2;
	cvta.to.global.u64 	%rd4, %rd1;
	cvta.to.global.u64 	%rd5, %rd2;
	cvta.to.global.u64 	%rd6, %rd3;
	mul.wide.s32 	%rd7, %r1, 4;
	add.s64 	%rd8, %rd4, %rd7;
	ld.global.f32 	%f1, [%rd8];
	add.s64 	%rd9, %rd5, %rd7;
	ld.global.f32 	%f2, [%rd9];
	mul.f32 	%f3, %f2, %f2;
	fma.rn.f32 	%f4, %f1, %f1, %f3;
	add.s64 	%rd10, %rd6, %rd7;
	st.global.f32 	[%rd10], %f4;
$L__BB0_2:
	ret;

}


// ===== COMPILED SASS (sm_100) =====

	.target	sm_100

	.elftype	@"ET_EXEC"


//--------------------- .note.nv.tkinfo           --------------------------
	.section	.note.nv.tkinfo,"",@"SHT_NOTE"
	.sectionflags	@"SHF_NOTE_NV_TKINFO"
	.tkinfo
        /*0018*/ 	.word	0x00000002
        /*0030*/ 	.string	""
        /*0030*/ 	.string	"ptxas"
        /*0030*/ 	.string	"Cuda compilation tools, release 13.0, V13.0.88"
        /*0030*/ 	.string	"Build cuda_13.0.r13.0/compiler.36424714_0"
        /*0030*/ 	.string	"-arch sm_100 -m 64 "



//--------------------- .note.nv.cuinfo           --------------------------
	.section	.note.nv.cuinfo,"",@"SHT_NOTE"
	.sectionflags	@"SHF_NOTE_NV_CUINFO"
        /*0018*/ 	.short	0x0002
        /*001a*/ 	.short	0x0064
        /*001c*/ 	.short	0x0082
	.zero		2


//--------------------- .nv.info                  --------------------------
	.section	.nv.info,"",@"SHT_CUDA_INFO"
	.align	4


	//----- nvinfo : EIATTR_REGCOUNT
	.align		4
        /*0000*/ 	.byte	0x04, 0x2f
        /*0002*/ 	.short	(.L_1 - .L_0)
	.align		4
.L_0:
        /*0004*/ 	.word	index@(_Z15independent_opsPKfS0_Pfi)
        /*0008*/ 	.word	0x0000000e


	//----- nvinfo : EIATTR_FRAME_SIZE
	.align		4
.L_1:
        /*000c*/ 	.byte	0x04, 0x11
        /*000e*/ 	.short	(.L_3 - .L_2)
	.align		4
.L_2:
        /*0010*/ 	.word	index@(_Z15independent_opsPKfS0_Pfi)
        /*0014*/ 	.word	0x00000000


	//----- nvinfo : EIATTR_MIN_STACK_SIZE
	.align		4
.L_3:
        /*0018*/ 	.byte	0x04, 0x12
        /*001a*/ 	.short	(.L_5 - .L_4)
	.align		4
.L_4:
        /*001c*/ 	.word	index@(_Z15independent_opsPKfS0_Pfi)
        /*0020*/ 	.word	0x00000000
.L_5:


//--------------------- .nv.compat                --------------------------
	.section	.nv.compat,"",@"SHT_CUDA_COMPAT_INFO"
	.align	4
        /*0000*/ 	.byte	0x02, 0x09, 0x00, 0x00, 0x02, 0x02, 0x01, 0x00, 0x02, 0x05, 0x05, 0x00, 0x03, 0x07, 0x01, 0x01
        /*0010*/ 	.byte	0x02, 0x03, 0x00, 0x00, 0x02, 0x06, 0x01, 0x00, 0x04, 0x0b, 0x08, 0x00, 0x09, 0x00, 0x00, 0x00
        /*0020*/ 	.byte	0x00, 0x00, 0x00, 0x00


//--------------------- .nv.info._Z15independent_opsPKfS0_Pfi --------------------------
	.section	.nv.info._Z15independent_opsPKfS0_Pfi,"",@"SHT_CUDA_INFO"
	.sectionflags	@""
	.align	4


	//----- nvinfo : EIATTR_CUDA_API_VERSION
	.align		4
        /*0000*/ 	.byte	0x04, 0x37
        /*0002*/ 	.short	(.L_7 - .L_6)
.L_6:
        /*0004*/ 	.word	0x00000082


	//----- nvinfo : EIATTR_KPARAM_INFO
	.align		4
.L_7:
        /*0008*/ 	.byte	0x04, 0x17
        /*000a*/ 	.short	(.L_9 - .L_8)
.L_8:
        /*000c*/ 	.word	0x00000000
        /*0010*/ 	.short	0x0003
        /*0012*/ 	.short	0x0018
        /*0014*/ 	.byte	0x00, 0xf0, 0x11, 0x00


	//----- nvinfo : EIATTR_KPARAM_INFO
	.align		4
.L_9:
        /*0018*/ 	.byte	0x04, 0x17
        /*001a*/ 	.short	(.L_11 - .L_10)
.L_10:
        /*001c*/ 	.word	0x00000000
        /*0020*/ 	.short	0x0002
        /*0022*/ 	.short	0x0010
        /*0024*/ 	.byte	0x00, 0xf5, 0x21, 0x00


	//----- nvinfo : EIATTR_KPARAM_INFO
	.align		4
.L_11:
        /*0028*/ 	.byte	0x04, 0x17
        /*002a*/ 	.short	(.L_13 - .L_12)
.L_12:
        /*002c*/ 	.word	0x00000000
        /*0030*/ 	.short	0x0001
        /*0032*/ 	.short	0x0008
        /*0034*/ 	.byte	0x00, 0xf5, 0x21, 0x00


	//----- nvinfo : EIATTR_KPARAM_INFO
	.align		4
.L_13:
        /*0038*/ 	.byte	0x04, 0x17
        /*003a*/ 	.short	(.L_15 - .L_14)
.L_14:
        /*003c*/ 	.word	0x00000000
        /*0040*/ 	.short	0x0000
        /*0042*/ 	.short	0x0000
        /*0044*/ 	.byte	0x00, 0xf5, 0x21, 0x00


	//----- nvinfo : EIATTR_SPARSE_MMA_MASK
	.align		4
.L_15:
        /*0048*/ 	.byte	0x03, 0x50
        /*004a*/ 	.short	0x0000


	//----- nvinfo : EIATTR_MAXREG_COUNT
	.align		4
        /*004c*/ 	.byte	0x03, 0x1b
        /*004e*/ 	.short	0x00ff


	//----- nvinfo : EIATTR_MERCURY_ISA_VERSION
	.align		4
        /*0050*/ 	.byte	0x03, 0x5f
        /*0052*/ 	.short	0x0101


	//----- nvinfo : EIATTR_VRC_CTA_INIT_COUNT
	.align		4
        /*0054*/ 	.byte	0x02, 0x4a
	.zero		1
	.zero		1


	//----- nvinfo : EIATTR_EXIT_INSTR_OFFSETS
	.align		4
        /*0058*/ 	.byte	0x04, 0x1c
        /*005a*/ 	.short	(.L_17 - .L_16)


	//   ....[0]....
.L_16:
        /*005c*/ 	.word	0x00000070


	//   ....[1]....
        /*0060*/ 	.word	0x00000140


	//----- nvinfo : EIATTR_CBANK_PARAM_SIZE
	.align		4
.L_17:
        /*0064*/ 	.byte	0x03, 0x19
        /*0066*/ 	.short	0x001c


	//----- nvinfo : EIATTR_PARAM_CBANK
	.align		4
        /*0068*/ 	.byte	0x04, 0x0a
        /*006a*/ 	.short	(.L_19 - .L_18)
	.align		4
.L_18:
        /*006c*/ 	.word	index@(.nv.constant0._Z15independent_opsPKfS0_Pfi)
        /*0070*/ 	.short	0x0380
        /*0072*/ 	.short	0x001c


	//----- nvinfo : EIATTR_SW_WAR
	.align		4
.L_19:
        /*0074*/ 	.byte	0x04, 0x36
        /*0076*/ 	.short	(.L_21 - .L_20)
.L_20:
        /*0078*/ 	.word	0x00000008
.L_21:


//--------------------- .nv.callgraph             --------------------------
	.section	.nv.callgraph,"",@"SHT_CUDA_CALLGRAPH"
	.align	4
	.sectionentsize	8
	.align		4
        /*0000*/ 	.word	0x00000000
	.align		4
        /*0004*/ 	.word	0xffffffff
	.align		4
        /*0008*/ 	.word	0x00000000
	.align		4
        /*000c*/ 	.word	0xfffffffe
	.align		4
        /*0010*/ 	.word	0x00000000
	.align		4
        /*0014*/ 	.word	0xfffffffd
	.align		4
        /*0018*/ 	.word	0x00000000
	.align		4
        /*001c*/ 	.word	0xfffffffc


//--------------------- .text._Z15independent_opsPKfS0_Pfi --------------------------
	.section	.text._Z15independent_opsPKfS0_Pfi,"ax",@progbits
	.align	128
        .global         _Z15independent_opsPKfS0_Pfi
        .type           _Z15independent_opsPKfS0_Pfi,@function
        .size           _Z15independent_opsPKfS0_Pfi,(.L_x_1 - _Z15independent_opsPKfS0_Pfi)
        .other          _Z15independent_opsPKfS0_Pfi,@"STO_CUDA_ENTRY STV_DEFAULT"
_Z15independent_opsPKfS0_Pfi:
.text._Z15independent_opsPKfS0_Pfi:
[----:B------:R-:W-:Y:S01]  /*0000*/  LDC R1, c[0x0][0x37c] ;  /* 0x0000df00ff017b82 */ /* 0x000fe20000000800 */
[----:B------:R-:W0:Y:S07]  /*0010*/  S2R R0, SR_TID.X ;  /* 0x0000000000007919 */ /* 0x000e2e0000002100 */
[----:B------:R-:W0:Y:S01]  /*0020*/  S2UR UR4, SR_CTAID.X ;  /* 0x00000000000479c3 */ /* 0x000e220000002500 */
[----:B------:R-:W1:Y:S07]  /*0030*/  LDCU UR5, c[0x0][0x398] ;  /* 0x00007300ff0577ac */ /* 0x000e6e0008000800 */
[----:B------:R-:W0:Y:S02]  /*0040*/  LDC R9, c[0x0][0x360] ;  /* 0x0000d800ff097b82 */ /* 0x000e240000000800 */
[----:B0-----:R-:W-:-:S05]  /*0050*/  IMAD R9, R9, UR4, R0 ;  /* 0x0000000409097c24 */ /* 0x001fca000f8e0200 */
[----:B-1----:R-:W-:-:S13]  /*0060*/  ISETP.GE.AND P0, PT, R9, UR5, PT ;  /* 0x0000000509007c0c */ /* 0x002fda000bf06270 */
[----:B------:R-:W-:Y:S05]  /*0070*/  @P0 EXIT ;  /* 0x000000000000094d */ /* 0x000fea0003800000 */
[----:B------:R-:W0:Y:S01]  /*0080*/  LDC.64 R4, c[0x0][0x388] ;  /* 0x0000e200ff047b82 */ /* 0x000e220000000a00 */
[----:B------:R-:W1:Y:S07]  /*0090*/  LDCU.64 UR4, c[0x0][0x358] ;  /* 0x00006b00ff0477ac */ /* 0x000e6e0008000a00 */
[----:B------:R-:W2:Y:S08]  /*00a0*/  LDC.64 R2, c[0x0][0x380] ;  /* 0x0000e000ff027b82 */ /* 0x000eb00000000a00 */
[----:B------:R-:W3:Y:S01]  /*00b0*/  LDC.64 R6, c[0x0][0x390] ;  /* 0x0000e400ff067b82 */ /* 0x000ee20000000a00 */
[----:B0-----:R-:W-:-:S06]  /*00c0*/  IMAD.WIDE R4, R9, 0x4, R4 ;  /* 0x0000000409047825 */ /* 0x001fcc00078e0204 */
[----:B-1----:R-:W4:Y:S01]  /*00d0*/  LDG.E R4, desc[UR4][R4.64] ;  /* 0x0000000404047981 */ /* 0x002f22000c1e1900 */
[----:B--2---:R-:W-:-:S06]  /*00e0*/  IMAD.WIDE R2, R9, 0x4, R2 ;  /* 0x0000000409027825 */ /* 0x004fcc00078e0202 */
[----:B------:R-:W2:Y:S01]  /*00f0*/  LDG.E R2, desc[UR4][R2.64] ;  /* 0x0000000402027981 */ /* 0x000ea2000c1e1900 */
[----:B---3--:R-:W-:-:S04]  /*0100*/  IMAD.WIDE R6, R9, 0x4, R6 ;  /* 0x0000000409067825 */ /* 0x008fc800078e0206 */
[----:B----4-:R-:W-:-:S04]  /*0110*/  FMUL R11, R4, R4 ;  /* 0x00000004040b7220 */ /* 0x010fc80000400000 */
[----:B--2---:R-:W-:-:S05]  /*0120*/  FFMA R11, R2, R2, R11 ;  /* 0x00000002020b7223 */ /* 0x004fca000000000b */
[----:B------:R-:W-:Y:S01]  /*0130*/  STG.E desc[UR4][R6.64], R11 ;  /* 0x0000000b06007986 */ /* 0x000fe2000c101904 */
[----:B------:R-:W-:Y:S05]  /*0140*/  EXIT ;  /* 0x000000000000794d */ /* 0x000fea0003800000 */
.L_x_0:
[----:B------:R-:W-:-:S00]  /*0150*/  BRA `(.L_x_0) ;  /* 0xfffffffc00fc7947 */ /* 0x000fc0000383ffff */
[----:B------:R-:W-:-:S00]  /*0160*/  NOP ;  /* 0x0000000000007918 */ /* 0x000fc00000000000 */
        /* <DEDUP_REMOVED lines=9> */
.L_x_1:


//--------------------- .nv.shared.reserved.0     --------------------------
	.section	.nv.shared.reserved.0,"aw",@nobits
	.weak		__nv_reservedSMEM_offset_0_alias
	.size		__nv_reservedSMEM_offset_0_alias, 0, 64
	.other		__nv_reservedSMEM_offset_0_alias,@"STO_CUDA_RESERVED_SHARED STV_DEFAULT"
__nv_reservedSMEM_offset_0_alias:
	.zero		0
	.zero		64


//--------------------- .nv.constant0._Z15independent_opsPKfS0_Pfi --------------------------
	.section	.nv.constant0._Z15independent_opsPKfS0_Pfi,"a",@progbits
	.sectionflags	@""
	.align	4
.nv.constant0._Z15independent_opsPKfS0_Pfi:
	.zero		924


//--------------------- SYMBOLS --------------------------

	.type		.nv.reservedSmem.offset0,@object
	.size		.nv.reservedSmem.offset0,0x4
